//
// Generated by NVIDIA NVVM Compiler
//
// Compiler Build ID: CL-36424714
// Cuda compilation tools, release 13.0, V13.0.88
// Based on NVVM 20.0.0
//

.version 9.0
.target sm_100
.address_size 64

	// .globl	_Z16hello_world_cudav
.extern .func  (.param .b32 func_retval0) vprintf
(
	.param .b64 vprintf_param_0,
	.param .b64 vprintf_param_1
)
;
.global .align 1 .b8 $str[23] = {72, 101, 108, 108, 111, 32, 119, 111, 114, 108, 100, 32, 102, 114, 111, 109, 32, 71, 80, 85, 46, 10};

.visible .entry _Z16hello_world_cudav()
{
	.reg .pred 	%p<2>;
	.reg .b32 	%r<6>;
	.reg .b64 	%rd<3>;

	mov.u32 	%r1, %ctaid.x;
	mov.u32 	%r2, %tid.x;
	or.b32  	%r3, %r1, %r2;
	setp.ne.s32 	%p1, %r3, 0;
	@%p1 bra 	$L__BB0_2;
	mov.u64 	%rd1, $str;
	cvta.global.u64 	%rd2, %rd1;
	{ // callseq 0, 0
	.param .b64 param0;
	st.param.b64 	[param0], %rd2;
	.param .b64 param1;
	st.param.b64 	[param1], 0;
	.param .b32 retval0;
	call.uni (retval0), 
	vprintf, 
	(
	param0, 
	param1
	);
	ld.param.b32 	%r4, [retval0];
	} // callseq 0
$L__BB0_2:
	ret;

}


// ===== COMPILED SASS (sm_100) =====

	.target	sm_100

	.elftype	@"ET_EXEC"


//--------------------- .note.nv.tkinfo           --------------------------
	.section	.note.nv.tkinfo,"",@"SHT_NOTE"
	.sectionflags	@"SHF_NOTE_NV_TKINFO"
	.tkinfo
        /*0018*/ 	.word	0x00000002
        /*0030*/ 	.string	""
        /*0030*/ 	.string	"ptxas"
        /*0030*/ 	.string	"Cuda compilation tools, release 13.0, V13.0.88"
        /*0030*/ 	.string	"Build cuda_13.0.r13.0/compiler.36424714_0"
        /*0030*/ 	.string	"-arch sm_100 -m 64 "



//--------------------- .note.nv.cuinfo           --------------------------
	.section	.note.nv.cuinfo,"",@"SHT_NOTE"
	.sectionflags	@"SHF_NOTE_NV_CUINFO"
        /*0018*/ 	.short	0x0002
        /*001a*/ 	.short	0x0064
        /*001c*/ 	.short	0x0082
	.zero		2


//--------------------- .nv.info                  --------------------------
	.section	.nv.info,"",@"SHT_CUDA_INFO"
	.align	4


	//----- nvinfo : EIATTR_REGCOUNT
	.align		4
        /*0000*/ 	.byte	0x04, 0x2f
        /*0002*/ 	.short	(.L_2 - .L_1)
	.align		4
.L_1:
        /*0004*/ 	.word	index@(_Z16hello_world_cudav)
        /*0008*/ 	.word	0x00000018


	//----- nvinfo : EIATTR_FRAME_SIZE
	.align		4
.L_2:
        /*000c*/ 	.byte	0x04, 0x11
        /*000e*/ 	.short	(.L_4 - .L_3)
	.align		4
.L_3:
        /*0010*/ 	.word	index@(_Z16hello_world_cudav)
        /*0014*/ 	.word	0x00000000


	//----- nvinfo : EIATTR_MIN_STACK_SIZE
	.align		4
.L_4:
        /*0018*/ 	.byte	0x04, 0x12
        /*001a*/ 	.short	(.L_6 - .L_5)
	.align		4
.L_5:
        /*001c*/ 	.word	index@(_Z16hello_world_cudav)
        /*0020*/ 	.word	0x00000000
.L_6:


//--------------------- .nv.compat                --------------------------
	.section	.nv.compat,"",@"SHT_CUDA_COMPAT_INFO"
	.align	4
        /*0000*/ 	.byte	0x02, 0x09, 0x00, 0x00, 0x02, 0x02, 0x01, 0x00, 0x02, 0x05, 0x05, 0x00, 0x03, 0x07, 0x01, 0x01
        /*0010*/ 	.byte	0x02, 0x03, 0x00, 0x00, 0x02, 0x06, 0x01, 0x00, 0x04, 0x0b, 0x08, 0x00, 0x09, 0x00, 0x00, 0x00
        /*0020*/ 	.byte	0x00, 0x00, 0x00, 0x00


//--------------------- .nv.info._Z16hello_world_cudav --------------------------
	.section	.nv.info._Z16hello_world_cudav,"",@"SHT_CUDA_INFO"
	.sectionflags	@""
	.align	4


	//----- nvinfo : EIATTR_CUDA_API_VERSION
	.align		4
        /*0000*/ 	.byte	0x04, 0x37
        /*0002*/ 	.short	(.L_8 - .L_7)
.L_7:
        /*0004*/ 	.word	0x00000082


	//----- nvinfo : EIATTR_SPARSE_MMA_MASK
	.align		4
.L_8:
        /*0008*/ 	.byte	0x03, 0x50
        /*000a*/ 	.short	0x0000


	//----- nvinfo : EIATTR_MAXREG_COUNT
	.align		4
        /*000c*/ 	.byte	0x03, 0x1b
        /*000e*/ 	.short	0x00ff


	//----- nvinfo : EIATTR_EXTERNS
	.align		4
        /*0010*/ 	.byte	0x04, 0x0f
        /*0012*/ 	.short	(.L_10 - .L_9)


	//   ....[0]....
	.align		4
.L_9:
        /*0014*/ 	.word	index@(vprintf)


	//----- nvinfo : EIATTR_MERCURY_ISA_VERSION
	.align		4
.L_10:
        /*0018*/ 	.byte	0x03, 0x5f
        /*001a*/ 	.short	0x0101


	//----- nvinfo : EIATTR_VRC_CTA_INIT_COUNT
	.align		4
        /*001c*/ 	.byte	0x02, 0x4a
	.zero		1
	.zero		1


	//----- nvinfo : EIATTR_SYSCALL_OFFSETS
	.align		4
        /*0020*/ 	.byte	0x04, 0x46
        /*0022*/ 	.short	(.L_12 - .L_11)


	//   ....[0]....
.L_11:
        /*0024*/ 	.word	0x000000c0


	//----- nvinfo : EIATTR_EXIT_INSTR_OFFSETS
	.align		4
.L_12:
        /*0028*/ 	.byte	0x04, 0x1c
        /*002a*/ 	.short	(.L_14 - .L_13)


	//   ....[0]....
.L_13:
        /*002c*/ 	.word	0x00000040


	//   ....[1]....
        /*0030*/ 	.word	0x000000d0


	//----- nvinfo : EIATTR_CRS_STACK_SIZE
	.align		4
.L_14:
        /*0034*/ 	.byte	0x04, 0x1e
        /*0036*/ 	.short	(.L_16 - .L_15)
.L_15:
        /*0038*/ 	.word	0x00000000


	//----- nvinfo : EIATTR_SW_WAR
	.align		4
.L_16:
        /*003c*/ 	.byte	0x04, 0x36
        /*003e*/ 	.short	(.L_18 - .L_17)
.L_17:
        /*0040*/ 	.word	0x00000008
.L_18:


//--------------------- .nv.callgraph             --------------------------
	.section	.nv.callgraph,"",@"SHT_CUDA_CALLGRAPH"
	.align	4
	.sectionentsize	8
	.align		4
        /*0000*/ 	.word	0x00000000
	.align		4
        /*0004*/ 	.word	0xffffffff
	.align		4
        /*0008*/ 	.word	index@(_Z16hello_world_cudav)
	.align		4
        /*000c*/ 	.word	index@(vprintf)
	.align		4
        /*0010*/ 	.word	0x00000000
	.align		4
        /*0014*/ 	.word	0xfffffffe
	.align		4
        /*0018*/ 	.word	0x00000000
	.align		4
        /*001c*/ 	.word	0xfffffffd
	.align		4
        /*0020*/ 	.word	0x00000000
	.align		4
        /*0024*/ 	.word	0xfffffffc


//--------------------- .nv.constant4             --------------------------
	.section	.nv.constant4,"a",@progbits
	.align	8
	.align		8
.nv.constant4:
        /*0000*/ 	.dword	vprintf
	.align		8
        /*0008*/ 	.dword	$str


//--------------------- .text._Z16hello_world_cudav --------------------------
	.section	.text._Z16hello_world_cudav,"ax",@progbits
	.align	128
        .global         _Z16hello_world_cudav
        .type           _Z16hello_world_cudav,@function
        .size           _Z16hello_world_cudav,(.L_x_2 - _Z16hello_world_cudav)
        .other          _Z16hello_world_cudav,@"STO_CUDA_ENTRY STV_DEFAULT"
_Z16hello_world_cudav:
.text._Z16hello_world_cudav:
[----:B------:R-:W0:Y:S01]  /*0000*/  LDC R1, c[0x0][0x37c] ;  /* 0x0000df00ff017b82 */ /* 0x000e220000000800 */
[----:B------:R-:W1:Y:S07]  /*0010*/  S2R R0, SR_TID.X ;  /* 0x0000000000007919 */ /* 0x000e6e0000002100 */
[----:B------:R-:W1:Y:S02]  /*0020*/  S2UR UR4, SR_CTAID.X ;  /* 0x00000000000479c3 */ /* 0x000e640000002500 */
[----:B-1----:R-:W-:-:S13]  /*0030*/  LOP3.LUT P0, RZ, R0, UR4, RZ, 0xfc, !PT ;  /* 0x0000000400ff7c12 */ /* 0x002fda000f80fcff */
[----:B------:R-:W-:Y:S05]  /*0040*/  @P0 EXIT ;  /* 0x000000000000094d */ /* 0x000fea0003800000 */
[----:B------:R-:W-:Y:S01]  /*0050*/  MOV R0, 0x0 ;  /* 0x0000000000007802 */ /* 0x000fe20000000f00 */
[----:B------:R-:W1:Y:S01]  /*0060*/  LDCU.64 UR4, c[0x4][0x8] ;  /* 0x01000100ff0477ac */ /* 0x000e620008000a00 */
[----:B------:R-:W-:Y:S02]  /*0070*/  CS2R R6, SRZ ;  /* 0x0000000000067805 */ /* 0x000fe4000001ff00 */
[----:B------:R2:W3:Y:S01]  /*0080*/  LDC.64 R2, c[0x4][R0] ;  /* 0x0100000000027b82 */ /* 0x0004e20000000a00 */
[----:B-1----:R-:W-:Y:S02]  /*0090*/  IMAD.U32 R4, RZ, RZ, UR4 ;  /* 0x00000004ff047e24 */ /* 0x002fe4000f8e00ff */
[----:B--2---:R-:W-:-:S07]  /*00a0*/  IMAD.U32 R5, RZ, RZ, UR5 ;  /* 0x00000005ff057e24 */ /* 0x004fce000f8e00ff */
[----:B------:R-:W-:-:S07]  /*00b0*/  LEPC R20, `(.L_x_0) ;  /* 0x000000001014794e */ /* 0x000fce0000000000 */
[----:B0--3--:R-:W-:Y:S05]  /*00c0*/  CALL.ABS.NOINC R2 ;  /* 0x0000000002007343 */ /* 0x009fea0003c00000 */
.L_x_0:
[----:B------:R-:W-:Y:S05]  /*00d0*/  EXIT ;  /* 0x000000000000794d */ /* 0x000fea0003800000 */
.L_x_1:
[----:B------:R-:W-:-:S00]  /*00e0*/  BRA `(.L_x_1) ;  /* 0xfffffffc00fc7947 */ /* 0x000fc0000383ffff */
[----:B------:R-:W-:-:S00]  /*00f0*/  NOP ;  /* 0x0000000000007918 */ /* 0x000fc00000000000 */
        /* <DEDUP_REMOVED lines=8> */
.L_x_2:


//--------------------- .nv.global.init           --------------------------
	.section	.nv.global.init,"aw",@progbits
.nv.global.init:
	.type		$str,@object
	.size		$str,(.L_0 - $str)
$str:
        /*0000*/ 	.byte	0x48, 0x65, 0x6c, 0x6c, 0x6f, 0x20, 0x77, 0x6f, 0x72, 0x6c, 0x64, 0x20, 0x66, 0x72, 0x6f, 0x6d
        /*0010*/ 	.byte	0x20, 0x47, 0x50, 0x55, 0x2e, 0x0a, 0x00
.L_0:


//--------------------- .nv.shared.reserved.0     --------------------------
	.section	.nv.shared.reserved.0,"aw",@nobits
	.weak		__nv_reservedSMEM_offset_0_alias
	.size		__nv_reservedSMEM_offset_0_alias, 0, 64
	.other		__nv_reservedSMEM_offset_0_alias,@"STO_CUDA_RESERVED_SHARED STV_DEFAULT"
__nv_reservedSMEM_offset_0_alias:
	.zero		0
	.zero		64


//--------------------- .nv.constant0._Z16hello_world_cudav --------------------------
	.section	.nv.constant0._Z16hello_world_cudav,"a",@progbits
	.sectionflags	@""
	.align	4
.nv.constant0._Z16hello_world_cudav:
	.zero		896


//--------------------- SYMBOLS --------------------------

	.type		.nv.reservedSmem.offset0,@object
	.size		.nv.reservedSmem.offset0,0x4
	.type		vprintf,@function
